//
// Generated by NVIDIA NVVM Compiler
//
// Compiler Build ID: CL-36424714
// Cuda compilation tools, release 13.0, V13.0.88
// Based on NVVM 20.0.0
//

.version 9.0
.target sm_100
.address_size 64

	// .globl	_Z7bitonicPi
.extern .shared .align 16 .b8 loc_data[];

.visible .entry _Z7bitonicPi(
	.param .u64 .ptr .align 1 _Z7bitonicPi_param_0
)
{
	.reg .pred 	%p<8>;
	.reg .b32 	%r<30>;
	.reg .b64 	%rd<5>;

	ld.param.u64 	%rd2, [_Z7bitonicPi_param_0];
	cvta.to.global.u64 	%rd3, %rd2;
	mov.u32 	%r1, %tid.x;
	mov.u32 	%r17, %ctaid.x;
	mov.u32 	%r2, %ntid.x;
	mad.lo.s32 	%r3, %r17, %r2, %r1;
	mul.wide.u32 	%rd4, %r3, 4;
	add.s64 	%rd1, %rd3, %rd4;
	ld.global.u32 	%r18, [%rd1];
	shl.b32 	%r19, %r1, 2;
	mov.u32 	%r20, loc_data;
	add.s32 	%r4, %r20, %r19;
	st.shared.u32 	[%r4], %r18;
	bar.sync 	0;
	setp.lt.u32 	%p1, %r2, 2;
	@%p1 bra 	$L__BB0_10;
	mov.b32 	%r26, 2;
$L__BB0_2:
	setp.eq.s32 	%p2, %r26, 0;
	@%p2 bra 	$L__BB0_9;
	and.b32  	%r6, %r26, %r3;
	mov.u32 	%r27, %r26;
$L__BB0_4:
	mov.u32 	%r7, %r27;
	setp.ne.s32 	%p3, %r6, 0;
	shr.u32 	%r27, %r7, 1;
	or.b32  	%r22, %r27, %r1;
	shl.b32 	%r23, %r22, 2;
	add.s32 	%r9, %r20, %r23;
	@%p3 bra 	$L__BB0_6;
	ld.shared.u32 	%r29, [%r4];
	ld.shared.u32 	%r28, [%r9];
	setp.gt.s32 	%p5, %r29, %r28;
	@%p5 bra 	$L__BB0_7;
	bra.uni 	$L__BB0_8;
$L__BB0_6:
	ld.shared.u32 	%r29, [%r4];
	ld.shared.u32 	%r28, [%r9];
	setp.ge.s32 	%p4, %r29, %r28;
	@%p4 bra 	$L__BB0_8;
$L__BB0_7:
	st.shared.u32 	[%r4], %r28;
	st.shared.u32 	[%r9], %r29;
$L__BB0_8:
	bar.sync 	0;
	setp.gt.u32 	%p6, %r7, 3;
	@%p6 bra 	$L__BB0_4;
$L__BB0_9:
	shl.b32 	%r26, %r26, 1;
	setp.le.u32 	%p7, %r26, %r2;
	@%p7 bra 	$L__BB0_2;
$L__BB0_10:
	ld.shared.u32 	%r25, [%r4];
	st.global.u32 	[%rd1], %r25;
	ret;

}
	// .globl	_Z17bitonic_iterationPijj
.visible .entry _Z17bitonic_iterationPijj(
	.param .u64 .ptr .align 1 _Z17bitonic_iterationPijj_param_0,
	.param .u32 _Z17bitonic_iterationPijj_param_1,
	.param .u32 _Z17bitonic_iterationPijj_param_2
)
{
	.reg .pred 	%p<4>;
	.reg .b32 	%r<17>;
	.reg .b64 	%rd<7>;

	ld.param.u64 	%rd3, [_Z17bitonic_iterationPijj_param_0];
	ld.param.u32 	%r7, [_Z17bitonic_iterationPijj_param_1];
	ld.param.u32 	%r8, [_Z17bitonic_iterationPijj_param_2];
	cvta.to.global.u64 	%rd4, %rd3;
	mov.u32 	%r9, %ctaid.x;
	mov.u32 	%r10, %ntid.x;
	mov.u32 	%r11, %tid.x;
	mad.lo.s32 	%r12, %r9, %r10, %r11;
	or.b32  	%r13, %r8, %r12;
	and.b32  	%r14, %r7, %r12;
	setp.ne.s32 	%p1, %r14, 0;
	mul.wide.u32 	%rd5, %r12, 4;
	add.s64 	%rd1, %rd4, %rd5;
	mul.wide.u32 	%rd6, %r13, 4;
	add.s64 	%rd2, %rd4, %rd6;
	@%p1 bra 	$L__BB1_2;
	ld.global.u32 	%r16, [%rd1];
	ld.global.u32 	%r15, [%rd2];
	setp.gt.s32 	%p3, %r16, %r15;
	@%p3 bra 	$L__BB1_3;
	bra.uni 	$L__BB1_4;
$L__BB1_2:
	ld.global.u32 	%r16, [%rd1];
	ld.global.u32 	%r15, [%rd2];
	setp.ge.s32 	%p2, %r16, %r15;
	@%p2 bra 	$L__BB1_4;
$L__BB1_3:
	st.global.u32 	[%rd1], %r15;
	st.global.u32 	[%rd2], %r16;
$L__BB1_4:
	ret;

}


// ===== COMPILED SASS (sm_100) =====

	.target	sm_100

	.elftype	@"ET_EXEC"


//--------------------- .note.nv.tkinfo           --------------------------
	.section	.note.nv.tkinfo,"",@"SHT_NOTE"
	.sectionflags	@"SHF_NOTE_NV_TKINFO"
	.tkinfo
        /*0018*/ 	.word	0x00000002
        /*0030*/ 	.string	""
        /*0030*/ 	.string	"ptxas"
        /*0030*/ 	.string	"Cuda compilation tools, release 13.0, V13.0.88"
        /*0030*/ 	.string	"Build cuda_13.0.r13.0/compiler.36424714_0"
        /*0030*/ 	.string	"-arch sm_100 -m 64 "



//--------------------- .note.nv.cuinfo           --------------------------
	.section	.note.nv.cuinfo,"",@"SHT_NOTE"
	.sectionflags	@"SHF_NOTE_NV_CUINFO"
        /*0018*/ 	.short	0x0002
        /*001a*/ 	.short	0x0064
        /*001c*/ 	.short	0x0082
	.zero		2


//--------------------- .nv.info                  --------------------------
	.section	.nv.info,"",@"SHT_CUDA_INFO"
	.align	4


	//----- nvinfo : EIATTR_REGCOUNT
	.align		4
        /*0000*/ 	.byte	0x04, 0x2f
        /*0002*/ 	.short	(.L_1 - .L_0)
	.align		4
.L_0:
        /*0004*/ 	.word	index@(_Z7bitonicPi)
        /*0008*/ 	.word	0x0000000e


	//----- nvinfo : EIATTR_FRAME_SIZE
	.align		4
.L_1:
        /*000c*/ 	.byte	0x04, 0x11
        /*000e*/ 	.short	(.L_3 - .L_2)
	.align		4
.L_2:
        /*0010*/ 	.word	index@(_Z7bitonicPi)
        /*0014*/ 	.word	0x00000000


	//----- nvinfo : EIATTR_REGCOUNT
	.align		4
.L_3:
        /*0018*/ 	.byte	0x04, 0x2f
        /*001a*/ 	.short	(.L_5 - .L_4)
	.align		4
.L_4:
        /*001c*/ 	.word	index@(_Z17bitonic_iterationPijj)
        /*0020*/ 	.word	0x0000000a


	//----- nvinfo : EIATTR_FRAME_SIZE
	.align		4
.L_5:
        /*0024*/ 	.byte	0x04, 0x11
        /*0026*/ 	.short	(.L_7 - .L_6)
	.align		4
.L_6:
        /*0028*/ 	.word	index@(_Z17bitonic_iterationPijj)
        /*002c*/ 	.word	0x00000000


	//----- nvinfo : EIATTR_MIN_STACK_SIZE
	.align		4
.L_7:
        /*0030*/ 	.byte	0x04, 0x12
        /*0032*/ 	.short	(.L_9 - .L_8)
	.align		4
.L_8:
        /*0034*/ 	.word	index@(_Z17bitonic_iterationPijj)
        /*0038*/ 	.word	0x00000000


	//----- nvinfo : EIATTR_MIN_STACK_SIZE
	.align		4
.L_9:
        /*003c*/ 	.byte	0x04, 0x12
        /*003e*/ 	.short	(.L_11 - .L_10)
	.align		4
.L_10:
        /*0040*/ 	.word	index@(_Z7bitonicPi)
        /*0044*/ 	.word	0x00000000
.L_11:


//--------------------- .nv.compat                --------------------------
	.section	.nv.compat,"",@"SHT_CUDA_COMPAT_INFO"
	.align	4
        /*0000*/ 	.byte	0x02, 0x09, 0x00, 0x00, 0x02, 0x02, 0x01, 0x00, 0x02, 0x05, 0x05, 0x00, 0x03, 0x07, 0x01, 0x01
        /*0010*/ 	.byte	0x02, 0x03, 0x00, 0x00, 0x02, 0x06, 0x01, 0x00, 0x04, 0x0b, 0x08, 0x00, 0x09, 0x00, 0x00, 0x00
        /*0020*/ 	.byte	0x00, 0x00, 0x00, 0x00


//--------------------- .nv.info._Z17bitonic_iterationPijj --------------------------
	.section	.nv.info._Z17bitonic_iterationPijj,"",@"SHT_CUDA_INFO"
	.sectionflags	@""
	.align	4


	//----- nvinfo : EIATTR_CUDA_API_VERSION
	.align		4
        /*0000*/ 	.byte	0x04, 0x37
        /*0002*/ 	.short	(.L_13 - .L_12)
.L_12:
        /*0004*/ 	.word	0x00000082


	//----- nvinfo : EIATTR_KPARAM_INFO
	.align		4
.L_13:
        /*0008*/ 	.byte	0x04, 0x17
        /*000a*/ 	.short	(.L_15 - .L_14)
.L_14:
        /*000c*/ 	.word	0x00000000
        /*0010*/ 	.short	0x0002
        /*0012*/ 	.short	0x000c
        /*0014*/ 	.byte	0x00, 0xf0, 0x11, 0x00


	//----- nvinfo : EIATTR_KPARAM_INFO
	.align		4
.L_15:
        /*0018*/ 	.byte	0x04, 0x17
        /*001a*/ 	.short	(.L_17 - .L_16)
.L_16:
        /*001c*/ 	.word	0x00000000
        /*0020*/ 	.short	0x0001
        /*0022*/ 	.short	0x0008
        /*0024*/ 	.byte	0x00, 0xf0, 0x11, 0x00


	//----- nvinfo : EIATTR_KPARAM_INFO
	.align		4
.L_17:
        /*0028*/ 	.byte	0x04, 0x17
        /*002a*/ 	.short	(.L_19 - .L_18)
.L_18:
        /*002c*/ 	.word	0x00000000
        /*0030*/ 	.short	0x0000
        /*0032*/ 	.short	0x0000
        /*0034*/ 	.byte	0x00, 0xf5, 0x21, 0x00


	//----- nvinfo : EIATTR_SPARSE_MMA_MASK
	.align		4
.L_19:
        /*0038*/ 	.byte	0x03, 0x50
        /*003a*/ 	.short	0x0000


	//----- nvinfo : EIATTR_MAXREG_COUNT
	.align		4
        /*003c*/ 	.byte	0x03, 0x1b
        /*003e*/ 	.short	0x00ff


	//----- nvinfo : EIATTR_MERCURY_ISA_VERSION
	.align		4
        /*0040*/ 	.byte	0x03, 0x5f
        /*0042*/ 	.short	0x0101


	//----- nvinfo : EIATTR_VRC_CTA_INIT_COUNT
	.align		4
        /*0044*/ 	.byte	0x02, 0x4a
	.zero		1
	.zero		1


	//----- nvinfo : EIATTR_EXIT_INSTR_OFFSETS
	.align		4
        /*0048*/ 	.byte	0x04, 0x1c
        /*004a*/ 	.short	(.L_21 - .L_20)


	//   ....[0]....
.L_20:
        /*004c*/ 	.word	0x00000120


	//   ....[1]....
        /*0050*/ 	.word	0x00000160


	//   ....[2]....
        /*0054*/ 	.word	0x000001a0


	//----- nvinfo : EIATTR_CRS_STACK_SIZE
	.align		4
.L_21:
        /*0058*/ 	.byte	0x04, 0x1e
        /*005a*/ 	.short	(.L_23 - .L_22)
.L_22:
        /*005c*/ 	.word	0x00000000


	//----- nvinfo : EIATTR_CBANK_PARAM_SIZE
	.align		4
.L_23:
        /*0060*/ 	.byte	0x03, 0x19
        /*0062*/ 	.short	0x0010


	//----- nvinfo : EIATTR_PARAM_CBANK
	.align		4
        /*0064*/ 	.byte	0x04, 0x0a
        /*0066*/ 	.short	(.L_25 - .L_24)
	.align		4
.L_24:
        /*0068*/ 	.word	index@(.nv.constant0._Z17bitonic_iterationPijj)
        /*006c*/ 	.short	0x0380
        /*006e*/ 	.short	0x0010


	//----- nvinfo : EIATTR_SW_WAR
	.align		4
.L_25:
        /*0070*/ 	.byte	0x04, 0x36
        /*0072*/ 	.short	(.L_27 - .L_26)
.L_26:
        /*0074*/ 	.word	0x00000008
.L_27:


//--------------------- .nv.info._Z7bitonicPi     --------------------------
	.section	.nv.info._Z7bitonicPi,"",@"SHT_CUDA_INFO"
	.sectionflags	@""
	.align	4


	//----- nvinfo : EIATTR_CUDA_API_VERSION
	.align		4
        /*0000*/ 	.byte	0x04, 0x37
        /*0002*/ 	.short	(.L_29 - .L_28)
.L_28:
        /*0004*/ 	.word	0x00000082


	//----- nvinfo : EIATTR_KPARAM_INFO
	.align		4
.L_29:
        /*0008*/ 	.byte	0x04, 0x17
        /*000a*/ 	.short	(.L_31 - .L_30)
.L_30:
        /*000c*/ 	.word	0x00000000
        /*0010*/ 	.short	0x0000
        /*0012*/ 	.short	0x0000
        /*0014*/ 	.byte	0x00, 0xf5, 0x21, 0x00


	//----- nvinfo : EIATTR_SPARSE_MMA_MASK
	.align		4
.L_31:
        /*0018*/ 	.byte	0x03, 0x50
        /*001a*/ 	.short	0x0000


	//----- nvinfo : EIATTR_MAXREG_COUNT
	.align		4
        /*001c*/ 	.byte	0x03, 0x1b
        /*001e*/ 	.short	0x00ff


	//----- nvinfo : EIATTR_NUM_BARRIERS
	.align		4
        /*0020*/ 	.byte	0x02, 0x4c
        /*0022*/ 	.byte	0x01
	.zero		1


	//----- nvinfo : EIATTR_MERCURY_ISA_VERSION
	.align		4
        /*0024*/ 	.byte	0x03, 0x5f
        /*0026*/ 	.short	0x0101


	//----- nvinfo : EIATTR_VRC_CTA_INIT_COUNT
	.align		4
        /*0028*/ 	.byte	0x02, 0x4a
	.zero		1
	.zero		1


	//----- nvinfo : EIATTR_EXIT_INSTR_OFFSETS
	.align		4
        /*002c*/ 	.byte	0x04, 0x1c
        /*002e*/ 	.short	(.L_33 - .L_32)


	//   ....[0]....
.L_32:
        /*0030*/ 	.word	0x00000350


	//----- nvinfo : EIATTR_CRS_STACK_SIZE
	.align		4
.L_33:
        /*0034*/ 	.byte	0x04, 0x1e
        /*0036*/ 	.short	(.L_35 - .L_34)
.L_34:
        /*0038*/ 	.word	0x00000000


	//----- nvinfo : EIATTR_CBANK_PARAM_SIZE
	.align		4
.L_35:
        /*003c*/ 	.byte	0x03, 0x19
        /*003e*/ 	.short	0x0008


	//----- nvinfo : EIATTR_PARAM_CBANK
	.align		4
        /*0040*/ 	.byte	0x04, 0x0a
        /*0042*/ 	.short	(.L_37 - .L_36)
	.align		4
.L_36:
        /*0044*/ 	.word	index@(.nv.constant0._Z7bitonicPi)
        /*0048*/ 	.short	0x0380
        /*004a*/ 	.short	0x0008


	//----- nvinfo : EIATTR_SW_WAR
	.align		4
.L_37:
        /*004c*/ 	.byte	0x04, 0x36
        /*004e*/ 	.short	(.L_39 - .L_38)
.L_38:
        /*0050*/ 	.word	0x00000008
.L_39:


//--------------------- .nv.callgraph             --------------------------
	.section	.nv.callgraph,"",@"SHT_CUDA_CALLGRAPH"
	.align	4
	.sectionentsize	8
	.align		4
        /*0000*/ 	.word	0x00000000
	.align		4
        /*0004*/ 	.word	0xffffffff
	.align		4
        /*0008*/ 	.word	0x00000000
	.align		4
        /*000c*/ 	.word	0xfffffffe
	.align		4
        /*0010*/ 	.word	0x00000000
	.align		4
        /*0014*/ 	.word	0xfffffffd
	.align		4
        /*0018*/ 	.word	0x00000000
	.align		4
        /*001c*/ 	.word	0xfffffffc


//--------------------- .text._Z17bitonic_iterationPijj --------------------------
	.section	.text._Z17bitonic_iterationPijj,"ax",@progbits
	.align	128
        .global         _Z17bitonic_iterationPijj
        .type           _Z17bitonic_iterationPijj,@function
        .size           _Z17bitonic_iterationPijj,(.L_x_14 - _Z17bitonic_iterationPijj)
        .other          _Z17bitonic_iterationPijj,@"STO_CUDA_ENTRY STV_DEFAULT"
_Z17bitonic_iterationPijj:
.text._Z17bitonic_iterationPijj:
[----:B------:R-:W-:Y:S01]  /*0000*/  LDC R1, c[0x0][0x37c] ;  /* 0x0000df00ff017b82 */ /* 0x000fe20000000800 */
[----:B------:R-:W0:Y:S07]  /*0010*/  S2R R0, SR_TID.X ;  /* 0x0000000000007919 */ /* 0x000e2e0000002100 */
[----:B------:R-:W0:Y:S01]  /*0020*/  S2UR UR4, SR_CTAID.X ;  /* 0x00000000000479c3 */ /* 0x000e220000002500 */
[----:B------:R-:W1:Y:S01]  /*0030*/  LDCU.64 UR6, c[0x0][0x388] ;  /* 0x00007100ff0677ac */ /* 0x000e620008000a00 */
[----:B------:R-:W-:Y:S06]  /*0040*/  BSSY.RECONVERGENT B0, `(.L_x_0) ;  /* 0x0000013000007945 */ /* 0x000fec0003800200 */
[----:B------:R-:W0:Y:S08]  /*0050*/  LDC R3, c[0x0][0x360] ;  /* 0x0000d800ff037b82 */ /* 0x000e300000000800 */
[----:B------:R-:W2:Y:S01]  /*0060*/  LDC.64 R4, c[0x0][0x380] ;  /* 0x0000e000ff047b82 */ /* 0x000ea20000000a00 */
[----:B0-----:R-:W-:Y:S01]  /*0070*/  IMAD R3, R3, UR4, R0 ;  /* 0x0000000403037c24 */ /* 0x001fe2000f8e0200 */
[----:B------:R-:W0:Y:S04]  /*0080*/  LDCU.64 UR4, c[0x0][0x358] ;  /* 0x00006b00ff0477ac */ /* 0x000e280008000a00 */
[----:B-1----:R-:W-:-:S02]  /*0090*/  LOP3.LUT P0, RZ, R3, UR6, RZ, 0xc0, !PT ;  /* 0x0000000603ff7c12 */ /* 0x002fc4000f80c0ff */
[C---:B------:R-:W-:Y:S01]  /*00a0*/  LOP3.LUT R7, R3.reuse, UR7, RZ, 0xfc, !PT ;  /* 0x0000000703077c12 */ /* 0x040fe2000f8efcff */
[----:B--2---:R-:W-:-:S04]  /*00b0*/  IMAD.WIDE.U32 R2, R3, 0x4, R4 ;  /* 0x0000000403027825 */ /* 0x004fc800078e0004 */
[----:B------:R-:W-:-:S06]  /*00c0*/  IMAD.WIDE.U32 R4, R7, 0x4, R4 ;  /* 0x0000000407047825 */ /* 0x000fcc00078e0004 */
[----:B------:R-:W-:Y:S05]  /*00d0*/  @P0 BRA `(.L_x_1) ;  /* 0x0000000000140947 */ /* 0x000fea0003800000 */
[----:B0-----:R-:W2:Y:S04]  /*00e0*/  LDG.E R7, desc[UR4][R2.64] ;  /* 0x0000000402077981 */ /* 0x001ea8000c1e1900 */
[----:B------:R-:W2:Y:S02]  /*00f0*/  LDG.E R0, desc[UR4][R4.64] ;  /* 0x0000000404007981 */ /* 0x000ea4000c1e1900 */
[----:B--2---:R-:W-:-:S13]  /*0100*/  ISETP.GT.AND P0, PT, R7, R0, PT ;  /* 0x000000000700720c */ /* 0x004fda0003f04270 */
[----:B------:R-:W-:Y:S05]  /*0110*/  @P0 BRA `(.L_x_2) ;  /* 0x0000000000140947 */ /* 0x000fea0003800000 */
[----:B------:R-:W-:Y:S05]  /*0120*/  EXIT ;  /* 0x000000000000794d */ /* 0x000fea0003800000 */
.L_x_1:
[----:B0-----:R-:W2:Y:S04]  /*0130*/  LDG.E R7, desc[UR4][R2.64] ;  /* 0x0000000402077981 */ /* 0x001ea8000c1e1900 */
[----:B------:R-:W2:Y:S02]  /*0140*/  LDG.E R0, desc[UR4][R4.64] ;  /* 0x0000000404007981 */ /* 0x000ea4000c1e1900 */
[----:B--2---:R-:W-:-:S13]  /*0150*/  ISETP.GE.AND P0, PT, R7, R0, PT ;  /* 0x000000000700720c */ /* 0x004fda0003f06270 */
[----:B------:R-:W-:Y:S05]  /*0160*/  @P0 EXIT ;  /* 0x000000000000094d */ /* 0x000fea0003800000 */
.L_x_2:
[----:B------:R-:W-:Y:S05]  /*0170*/  BSYNC.RECONVERGENT B0 ;  /* 0x0000000000007941 */ /* 0x000fea0003800200 */
.L_x_0:
[----:B------:R-:W-:Y:S04]  /*0180*/  STG.E desc[UR4][R2.64], R0 ;  /* 0x0000000002007986 */ /* 0x000fe8000c101904 */
[----:B------:R-:W-:Y:S01]  /*0190*/  STG.E desc[UR4][R4.64], R7 ;  /* 0x0000000704007986 */ /* 0x000fe2000c101904 */
[----:B------:R-:W-:Y:S05]  /*01a0*/  EXIT ;  /* 0x000000000000794d */ /* 0x000fea0003800000 */
.L_x_3:
[----:B------:R-:W-:-:S00]  /*01b0*/  BRA `(.L_x_3) ;  /* 0xfffffffc00fc7947 */ /* 0x000fc0000383ffff */
[----:B------:R-:W-:-:S00]  /*01c0*/  NOP ;  /* 0x0000000000007918 */ /* 0x000fc00000000000 */
        /* <DEDUP_REMOVED lines=11> */
.L_x_14:


//--------------------- .text._Z7bitonicPi        --------------------------
	.section	.text._Z7bitonicPi,"ax",@progbits
	.align	128
        .global         _Z7bitonicPi
        .type           _Z7bitonicPi,@function
        .size           _Z7bitonicPi,(.L_x_15 - _Z7bitonicPi)
        .other          _Z7bitonicPi,@"STO_CUDA_ENTRY STV_DEFAULT"
_Z7bitonicPi:
.text._Z7bitonicPi:
[----:B------:R-:W-:Y:S01]  /*0000*/  LDC R1, c[0x0][0x37c] ;  /* 0x0000df00ff017b82 */ /* 0x000fe20000000800 */
[----:B------:R-:W0:Y:S07]  /*0010*/  S2R R6, SR_TID.X ;  /* 0x0000000000067919 */ /* 0x000e2e0000002100 */
[----:B------:R-:W0:Y:S01]  /*0020*/  S2UR UR4, SR_CTAID.X ;  /* 0x00000000000479c3 */ /* 0x000e220000002500 */
[----:B------:R-:W1:Y:S07]  /*0030*/  LDCU.64 UR8, c[0x0][0x358] ;  /* 0x00006b00ff0877ac */ /* 0x000e6e0008000a00 */
[----:B------:R-:W0:Y:S08]  /*0040*/  LDC R9, c[0x0][0x360] ;  /* 0x0000d800ff097b82 */ /* 0x000e300000000800 */
[----:B------:R-:W2:Y:S01]  /*0050*/  LDC.64 R2, c[0x0][0x380] ;  /* 0x0000e000ff027b82 */ /* 0x000ea20000000a00 */
[----:B0-----:R-:W-:-:S04]  /*0060*/  IMAD R5, R9, UR4, R6 ;  /* 0x0000000409057c24 */ /* 0x001fc8000f8e0206 */
[----:B--2---:R-:W-:-:S05]  /*0070*/  IMAD.WIDE.U32 R2, R5, 0x4, R2 ;  /* 0x0000000405027825 */ /* 0x004fca00078e0002 */
[----:B-1----:R-:W2:Y:S01]  /*0080*/  LDG.E R0, desc[UR8][R2.64] ;  /* 0x0000000802007981 */ /* 0x002ea2000c1e1900 */
[----:B------:R-:W0:Y:S01]  /*0090*/  S2UR UR5, SR_CgaCtaId ;  /* 0x00000000000579c3 */ /* 0x000e220000008800 */
[----:B------:R-:W-:Y:S01]  /*00a0*/  UMOV UR4, 0x400 ;  /* 0x0000040000047882 */ /* 0x000fe20000000000 */
[----:B------:R-:W-:Y:S01]  /*00b0*/  ISETP.GE.U32.AND P0, PT, R9, 0x2, PT ;  /* 0x000000020900780c */ /* 0x000fe20003f06070 */
[----:B0-----:R-:W-:-:S06]  /*00c0*/  ULEA UR4, UR5, UR4, 0x18 ;  /* 0x0000000405047291 */ /* 0x001fcc000f8ec0ff */
[----:B------:R-:W-:-:S05]  /*00d0*/  LEA R7, R6, UR4, 0x2 ;  /* 0x0000000406077c11 */ /* 0x000fca000f8e10ff */
[----:B--2---:R0:W-:Y:S01]  /*00e0*/  STS [R7], R0 ;  /* 0x0000000007007388 */ /* 0x0041e20000000800 */
[----:B------:R-:W-:Y:S06]  /*00f0*/  BAR.SYNC.DEFER_BLOCKING 0x0 ;  /* 0x0000000000007b1d */ /* 0x000fec0000010000 */
[----:B------:R-:W-:Y:S05]  /*0100*/  @!P0 BRA `(.L_x_4) ;  /* 0x0000000000888947 */ /* 0x000fea0003800000 */
[----:B------:R-:W-:-:S05]  /*0110*/  UMOV UR5, 0x2 ;  /* 0x0000000200057882 */ /* 0x000fca0000000000 */
.L_x_12:
[----:B------:R-:W-:-:S09]  /*0120*/  UISETP.NE.AND UP0, UPT, UR5, URZ, UPT ;  /* 0x000000ff0500728c */ /* 0x000fd2000bf05270 */
[----:B0-----:R-:W-:Y:S05]  /*0130*/  BRA.U !UP0, `(.L_x_5) ;  /* 0x0000000108707547 */ /* 0x001fea000b800000 */
[----:B------:R-:W-:Y:S01]  /*0140*/  LOP3.LUT P0, RZ, R5, UR5, RZ, 0xc0, !PT ;  /* 0x0000000505ff7c12 */ /* 0x000fe2000f80c0ff */
[----:B------:R-:W-:-:S12]  /*0150*/  UMOV UR6, UR5 ;  /* 0x0000000500067c82 */ /* 0x000fd80008000000 */
.L_x_11:
[----:B------:R-:W-:Y:S01]  /*0160*/  UMOV UR7, UR6 ;  /* 0x0000000600077c82 */ /* 0x000fe20008000000 */
[----:B------:R-:W-:Y:S01]  /*0170*/  USHF.R.U32.HI UR6, URZ, 0x1, UR6 ;  /* 0x00000001ff067899 */ /* 0x000fe20008011606 */
[----:B------:R-:W-:Y:S04]  /*0180*/  BSSY.RECONVERGENT B0, `(.L_x_6) ;  /* 0x0000013000007945 */ /* 0x000fe80003800200 */
[----:B------:R-:W-:Y:S01]  /*0190*/  BSSY.RELIABLE B1, `(.L_x_7) ;  /* 0x000000f000017945 */ /* 0x000fe20003800100 */
[----:B0-----:R-:W-:-:S04]  /*01a0*/  LOP3.LUT R0, R6, UR6, RZ, 0xfc, !PT ;  /* 0x0000000606007c12 */ /* 0x001fc8000f8efcff */
[----:B------:R-:W-:Y:S01]  /*01b0*/  LEA R11, R0, UR4, 0x2 ;  /* 0x00000004000b7c11 */ /* 0x000fe2000f8e10ff */
[----:B------:R-:W-:Y:S06]  /*01c0*/  @P0 BRA `(.L_x_8) ;  /* 0x0000000000180947 */ /* 0x000fec0003800000 */
[----:B------:R-:W-:Y:S04]  /*01d0*/  LDS R0, [R7] ;  /* 0x0000000007007984 */ /* 0x000fe80000000800 */
[----:B------:R-:W0:Y:S02]  /*01e0*/  LDS R4, [R11] ;  /* 0x000000000b047984 */ /* 0x000e240000000800 */
[----:B0-----:R-:W-:-:S13]  /*01f0*/  ISETP.GT.AND P1, PT, R0, R4, PT ;  /* 0x000000040000720c */ /* 0x001fda0003f24270 */
[----:B------:R-:W-:Y:S05]  /*0200*/  @!P1 BREAK.RELIABLE B1 ;  /* 0x0000000000019942 */ /* 0x000fea0003800100 */
[----:B------:R-:W-:Y:S05]  /*0210*/  @P1 BRA `(.L_x_9) ;  /* 0x0000000000181947 */ /* 0x000fea0003800000 */
[----:B------:R-:W-:Y:S05]  /*0220*/  BRA `(.L_x_10) ;  /* 0x0000000000207947 */ /* 0x000fea0003800000 */
.L_x_8:
[----:B------:R-:W-:Y:S04]  /*0230*/  LDS R0, [R7] ;  /* 0x0000000007007984 */ /* 0x000fe80000000800 */
[----:B------:R-:W0:Y:S02]  /*0240*/  LDS R4, [R11] ;  /* 0x000000000b047984 */ /* 0x000e240000000800 */
[----:B0-----:R-:W-:-:S13]  /*0250*/  ISETP.GE.AND P1, PT, R0, R4, PT ;  /* 0x000000040000720c */ /* 0x001fda0003f26270 */
[----:B------:R-:W-:Y:S05]  /*0260*/  @P1 BREAK.RELIABLE B1 ;  /* 0x0000000000011942 */ /* 0x000fea0003800100 */
[----:B------:R-:W-:Y:S05]  /*0270*/  @P1 BRA `(.L_x_10) ;  /* 0x00000000000c1947 */ /* 0x000fea0003800000 */
.L_x_9:
[----:B------:R-:W-:Y:S05]  /*0280*/  BSYNC.RELIABLE B1 ;  /* 0x0000000000017941 */ /* 0x000fea0003800100 */
.L_x_7:
[----:B------:R0:W-:Y:S04]  /*0290*/  STS [R7], R4 ;  /* 0x0000000407007388 */ /* 0x0001e80000000800 */
[----:B------:R0:W-:Y:S02]  /*02a0*/  STS [R11], R0 ;  /* 0x000000000b007388 */ /* 0x0001e40000000800 */
.L_x_10:
[----:B------:R-:W-:Y:S05]  /*02b0*/  BSYNC.RECONVERGENT B0 ;  /* 0x0000000000007941 */ /* 0x000fea0003800200 */
.L_x_6:
[----:B------:R-:W-:Y:S05]  /*02c0*/  WARPSYNC.ALL ;  /* 0x0000000000007948 */ /* 0x000fea0003800000 */
[----:B------:R-:W-:Y:S01]  /*02d0*/  BAR.SYNC.DEFER_BLOCKING 0x0 ;  /* 0x0000000000007b1d */ /* 0x000fe20000010000 */
[----:B------:R-:W-:-:S09]  /*02e0*/  UISETP.GT.U32.AND UP0, UPT, UR7, 0x3, UPT ;  /* 0x000000030700788c */ /* 0x000fd2000bf04070 */
[----:B------:R-:W-:Y:S05]  /*02f0*/  BRA.U UP0, `(.L_x_11) ;  /* 0xfffffffd00987547 */ /* 0x000fea000b83ffff */
.L_x_5:
[----:B------:R-:W-:-:S06]  /*0300*/  USHF.L.U32 UR5, UR5, 0x1, URZ ;  /* 0x0000000105057899 */ /* 0x000fcc00080006ff */
[----:B------:R-:W-:-:S13]  /*0310*/  ISETP.LT.U32.AND P0, PT, R9, UR5, PT ;  /* 0x0000000509007c0c */ /* 0x000fda000bf01070 */
[----:B------:R-:W-:Y:S05]  /*0320*/  @!P0 BRA `(.L_x_12) ;  /* 0xfffffffc007c8947 */ /* 0x000fea000383ffff */
.L_x_4:
[----:B0-----:R-:W0:Y:S04]  /*0330*/  LDS R7, [R7] ;  /* 0x0000000007077984 */ /* 0x001e280000000800 */
[----:B0-----:R-:W-:Y:S01]  /*0340*/  STG.E desc[UR8][R2.64], R7 ;  /* 0x0000000702007986 */ /* 0x001fe2000c101908 */
[----:B------:R-:W-:Y:S05]  /*0350*/  EXIT ;  /* 0x000000000000794d */ /* 0x000fea0003800000 */
.L_x_13:
        /* <DEDUP_REMOVED lines=10> */
.L_x_15:


//--------------------- .nv.shared._Z17bitonic_iterationPijj --------------------------
	.section	.nv.shared._Z17bitonic_iterationPijj,"aw",@nobits
	.sectionflags	@""
	.align	16
	.zero		1024


//--------------------- .nv.shared.reserved.0     --------------------------
	.section	.nv.shared.reserved.0,"aw",@nobits
	.weak		__nv_reservedSMEM_offset_0_alias
	.size		__nv_reservedSMEM_offset_0_alias, 0, 64
	.other		__nv_reservedSMEM_offset_0_alias,@"STO_CUDA_RESERVED_SHARED STV_DEFAULT"
__nv_reservedSMEM_offset_0_alias:
	.zero		0
	.zero		64


//--------------------- .nv.shared._Z7bitonicPi   --------------------------
	.section	.nv.shared._Z7bitonicPi,"aw",@nobits
	.sectionflags	@""
	.align	16
	.zero		1024


//--------------------- .nv.constant0._Z17bitonic_iterationPijj --------------------------
	.section	.nv.constant0._Z17bitonic_iterationPijj,"a",@progbits
	.sectionflags	@""
	.align	4
.nv.constant0._Z17bitonic_iterationPijj:
	.zero		912


//--------------------- .nv.constant0._Z7bitonicPi --------------------------
	.section	.nv.constant0._Z7bitonicPi,"a",@progbits
	.sectionflags	@""
	.align	4
.nv.constant0._Z7bitonicPi:
	.zero		904


//--------------------- SYMBOLS --------------------------

	.type		.nv.reservedSmem.offset0,@object
	.size		.nv.reservedSmem.offset0,0x4
	.type		.nv.reservedSmem.cap,@object
	.size		.nv.reservedSmem.cap,0x4
